//
// Generated by NVIDIA NVVM Compiler
//
// Compiler Build ID: CL-36424714
// Cuda compilation tools, release 13.0, V13.0.88
// Based on NVVM 20.0.0
//

.version 9.0
.target sm_100
.address_size 64

	// .globl	expm1Govaluate

.visible .entry expm1Govaluate(
	.param .u64 .ptr .align 1 expm1Govaluate_param_0,
	.param .u32 expm1Govaluate_param_1
)
{
	.reg .pred 	%p<7>;
	.reg .b32 	%r<9>;
	.reg .b32 	%f<24>;
	.reg .b64 	%rd<5>;

	ld.param.u64 	%rd1, [expm1Govaluate_param_0];
	ld.param.u32 	%r2, [expm1Govaluate_param_1];
	mov.u32 	%r3, %ctaid.y;
	mov.u32 	%r4, %nctaid.x;
	mov.u32 	%r5, %ctaid.x;
	mad.lo.s32 	%r6, %r3, %r4, %r5;
	mov.u32 	%r7, %ntid.x;
	mov.u32 	%r8, %tid.x;
	mad.lo.s32 	%r1, %r6, %r7, %r8;
	setp.ge.s32 	%p1, %r1, %r2;
	@%p1 bra 	$L__BB0_2;
	cvta.to.global.u64 	%rd2, %rd1;
	mul.wide.s32 	%rd3, %r1, 4;
	add.s64 	%rd4, %rd2, %rd3;
	ld.global.f32 	%f1, [%rd4];
	mul.f32 	%f2, %f1, 0f3FB8AA3B;
	cvt.rni.f32.f32 	%f3, %f2;
	abs.f32 	%f4, %f1;
	setp.lt.f32 	%p2, %f4, 0f3ED1EB85;
	selp.f32 	%f5, 0f00000000, %f3, %p2;
	fma.rn.f32 	%f6, %f5, 0fBF317200, %f1;
	fma.rn.f32 	%f7, %f5, 0fB5BFBE8E, %f6;
	setp.eq.f32 	%p3, %f5, 0f43000000;
	selp.f32 	%f8, 0f42FE0000, %f5, %p3;
	fma.rn.f32 	%f9, %f7, 0f3AB5EBE6, 0f3C095663;
	fma.rn.f32 	%f10, %f9, %f7, 0f3D2AABE3;
	fma.rn.f32 	%f11, %f10, %f7, 0f3E2AA9F6;
	fma.rn.f32 	%f12, %f11, %f7, 0f3EFFFFFE;
	mul.f32 	%f13, %f7, %f12;
	fma.rn.f32 	%f14, %f13, %f7, %f7;
	ex2.approx.f32 	%f15, %f8;
	add.f32 	%f16, %f15, 0fBF800000;
	fma.rn.f32 	%f17, %f14, %f15, %f16;
	add.f32 	%f18, %f17, %f17;
	selp.f32 	%f19, %f18, %f17, %p3;
	setp.gt.f32 	%p4, %f8, 0f43000000;
	selp.f32 	%f20, 0f7F800000, %f19, %p4;
	setp.lt.f32 	%p5, %f8, 0fC1C80000;
	selp.f32 	%f21, 0fBF800000, %f20, %p5;
	setp.eq.f32 	%p6, %f1, 0f00000000;
	add.f32 	%f22, %f1, %f1;
	selp.f32 	%f23, %f22, %f21, %p6;
	st.global.f32 	[%rd4], %f23;
$L__BB0_2:
	ret;

}


// ===== COMPILED SASS (sm_100) =====

	.target	sm_100

	.elftype	@"ET_EXEC"


//--------------------- .note.nv.tkinfo           --------------------------
	.section	.note.nv.tkinfo,"",@"SHT_NOTE"
	.sectionflags	@"SHF_NOTE_NV_TKINFO"
	.tkinfo
        /*0018*/ 	.word	0x00000002
        /*0030*/ 	.string	""
        /*0030*/ 	.string	"ptxas"
        /*0030*/ 	.string	"Cuda compilation tools, release 13.0, V13.0.88"
        /*0030*/ 	.string	"Build cuda_13.0.r13.0/compiler.36424714_0"
        /*0030*/ 	.string	"-arch sm_100 -m 64 "



//--------------------- .note.nv.cuinfo           --------------------------
	.section	.note.nv.cuinfo,"",@"SHT_NOTE"
	.sectionflags	@"SHF_NOTE_NV_CUINFO"
        /*0018*/ 	.short	0x0002
        /*001a*/ 	.short	0x0064
        /*001c*/ 	.short	0x0082
	.zero		2


//--------------------- .nv.info                  --------------------------
	.section	.nv.info,"",@"SHT_CUDA_INFO"
	.align	4


	//----- nvinfo : EIATTR_REGCOUNT
	.align		4
        /*0000*/ 	.byte	0x04, 0x2f
        /*0002*/ 	.short	(.L_1 - .L_0)
	.align		4
.L_0:
        /*0004*/ 	.word	index@(expm1Govaluate)
        /*0008*/ 	.word	0x0000000d


	//----- nvinfo : EIATTR_FRAME_SIZE
	.align		4
.L_1:
        /*000c*/ 	.byte	0x04, 0x11
        /*000e*/ 	.short	(.L_3 - .L_2)
	.align		4
.L_2:
        /*0010*/ 	.word	index@(expm1Govaluate)
        /*0014*/ 	.word	0x00000000


	//----- nvinfo : EIATTR_MIN_STACK_SIZE
	.align		4
.L_3:
        /*0018*/ 	.byte	0x04, 0x12
        /*001a*/ 	.short	(.L_5 - .L_4)
	.align		4
.L_4:
        /*001c*/ 	.word	index@(expm1Govaluate)
        /*0020*/ 	.word	0x00000000
.L_5:


//--------------------- .nv.compat                --------------------------
	.section	.nv.compat,"",@"SHT_CUDA_COMPAT_INFO"
	.align	4
        /*0000*/ 	.byte	0x02, 0x09, 0x00, 0x00, 0x02, 0x02, 0x01, 0x00, 0x02, 0x05, 0x05, 0x00, 0x03, 0x07, 0x01, 0x01
        /*0010*/ 	.byte	0x02, 0x03, 0x00, 0x00, 0x02, 0x06, 0x01, 0x00, 0x04, 0x0b, 0x08, 0x00, 0x01, 0x00, 0x00, 0x00
        /*0020*/ 	.byte	0x00, 0x00, 0x00, 0x00


//--------------------- .nv.info.expm1Govaluate   --------------------------
	.section	.nv.info.expm1Govaluate,"",@"SHT_CUDA_INFO"
	.sectionflags	@""
	.align	4


	//----- nvinfo : EIATTR_CUDA_API_VERSION
	.align		4
        /*0000*/ 	.byte	0x04, 0x37
        /*0002*/ 	.short	(.L_7 - .L_6)
.L_6:
        /*0004*/ 	.word	0x00000082


	//----- nvinfo : EIATTR_KPARAM_INFO
	.align		4
.L_7:
        /*0008*/ 	.byte	0x04, 0x17
        /*000a*/ 	.short	(.L_9 - .L_8)
.L_8:
        /*000c*/ 	.word	0x00000000
        /*0010*/ 	.short	0x0001
        /*0012*/ 	.short	0x0008
        /*0014*/ 	.byte	0x00, 0xf0, 0x11, 0x00


	//----- nvinfo : EIATTR_KPARAM_INFO
	.align		4
.L_9:
        /*0018*/ 	.byte	0x04, 0x17
        /*001a*/ 	.short	(.L_11 - .L_10)
.L_10:
        /*001c*/ 	.word	0x00000000
        /*0020*/ 	.short	0x0000
        /*0022*/ 	.short	0x0000
        /*0024*/ 	.byte	0x00, 0xf5, 0x21, 0x00


	//----- nvinfo : EIATTR_SPARSE_MMA_MASK
	.align		4
.L_11:
        /*0028*/ 	.byte	0x03, 0x50
        /*002a*/ 	.short	0x0000


	//----- nvinfo : EIATTR_MAXREG_COUNT
	.align		4
        /*002c*/ 	.byte	0x03, 0x1b
        /*002e*/ 	.short	0x00ff


	//----- nvinfo : EIATTR_MERCURY_ISA_VERSION
	.align		4
        /*0030*/ 	.byte	0x03, 0x5f
        /*0032*/ 	.short	0x0101


	//----- nvinfo : EIATTR_VRC_CTA_INIT_COUNT
	.align		4
        /*0034*/ 	.byte	0x02, 0x4a
	.zero		1
	.zero		1


	//----- nvinfo : EIATTR_EXIT_INSTR_OFFSETS
	.align		4
        /*0038*/ 	.byte	0x04, 0x1c
        /*003a*/ 	.short	(.L_13 - .L_12)


	//   ....[0]....
.L_12:
        /*003c*/ 	.word	0x000000a0


	//   ....[1]....
        /*0040*/ 	.word	0x000002d0


	//----- nvinfo : EIATTR_CBANK_PARAM_SIZE
	.align		4
.L_13:
        /*0044*/ 	.byte	0x03, 0x19
        /*0046*/ 	.short	0x000c


	//----- nvinfo : EIATTR_PARAM_CBANK
	.align		4
        /*0048*/ 	.byte	0x04, 0x0a
        /*004a*/ 	.short	(.L_15 - .L_14)
	.align		4
.L_14:
        /*004c*/ 	.word	index@(.nv.constant0.expm1Govaluate)
        /*0050*/ 	.short	0x0380
        /*0052*/ 	.short	0x000c


	//----- nvinfo : EIATTR_SW_WAR
	.align		4
.L_15:
        /*0054*/ 	.byte	0x04, 0x36
        /*0056*/ 	.short	(.L_17 - .L_16)
.L_16:
        /*0058*/ 	.word	0x00000008
.L_17:


//--------------------- .nv.callgraph             --------------------------
	.section	.nv.callgraph,"",@"SHT_CUDA_CALLGRAPH"
	.align	4
	.sectionentsize	8
	.align		4
        /*0000*/ 	.word	0x00000000
	.align		4
        /*0004*/ 	.word	0xffffffff
	.align		4
        /*0008*/ 	.word	0x00000000
	.align		4
        /*000c*/ 	.word	0xfffffffe
	.align		4
        /*0010*/ 	.word	0x00000000
	.align		4
        /*0014*/ 	.word	0xfffffffd
	.align		4
        /*0018*/ 	.word	0x00000000
	.align		4
        /*001c*/ 	.word	0xfffffffc


//--------------------- .text.expm1Govaluate      --------------------------
	.section	.text.expm1Govaluate,"ax",@progbits
	.align	128
        .global         expm1Govaluate
        .type           expm1Govaluate,@function
        .size           expm1Govaluate,(.L_x_1 - expm1Govaluate)
        .other          expm1Govaluate,@"STO_CUDA_ENTRY STV_DEFAULT"
expm1Govaluate:
.text.expm1Govaluate:
[----:B------:R-:W-:Y:S01]  /*0000*/  LDC R1, c[0x0][0x37c] ;  /* 0x0000df00ff017b82 */ /* 0x000fe20000000800 */
[----:B------:R-:W0:Y:S07]  /*0010*/  S2R R0, SR_TID.X ;  /* 0x0000000000007919 */ /* 0x000e2e0000002100 */
[----:B------:R-:W-:Y:S01]  /*0020*/  S2UR UR4, SR_CTAID.Y ;  /* 0x00000000000479c3 */ /* 0x000fe20000002600 */
[----:B------:R-:W1:Y:S01]  /*0030*/  LDCU UR5, c[0x0][0x370] ;  /* 0x00006e00ff0577ac */ /* 0x000e620008000800 */
[----:B------:R-:W2:Y:S06]  /*0040*/  LDCU UR7, c[0x0][0x388] ;  /* 0x00007100ff0777ac */ /* 0x000eac0008000800 */
[----:B------:R-:W1:Y:S08]  /*0050*/  S2UR UR6, SR_CTAID.X ;  /* 0x00000000000679c3 */ /* 0x000e700000002500 */
[----:B------:R-:W0:Y:S01]  /*0060*/  LDC R5, c[0x0][0x360] ;  /* 0x0000d800ff057b82 */ /* 0x000e220000000800 */
[----:B-1----:R-:W-:-:S06]  /*0070*/  UIMAD UR4, UR4, UR5, UR6 ;  /* 0x00000005040472a4 */ /* 0x002fcc000f8e0206 */
[----:B0-----:R-:W-:-:S05]  /*0080*/  IMAD R5, R5, UR4, R0 ;  /* 0x0000000405057c24 */ /* 0x001fca000f8e0200 */
[----:B--2---:R-:W-:-:S13]  /*0090*/  ISETP.GE.AND P0, PT, R5, UR7, PT ;  /* 0x0000000705007c0c */ /* 0x004fda000bf06270 */
[----:B------:R-:W-:Y:S05]  /*00a0*/  @P0 EXIT ;  /* 0x000000000000094d */ /* 0x000fea0003800000 */
[----:B------:R-:W0:Y:S01]  /*00b0*/  LDC.64 R2, c[0x0][0x380] ;  /* 0x0000e000ff027b82 */ /* 0x000e220000000a00 */
[----:B------:R-:W1:Y:S01]  /*00c0*/  LDCU.64 UR4, c[0x0][0x358] ;  /* 0x00006b00ff0477ac */ /* 0x000e620008000a00 */
[----:B0-----:R-:W-:-:S05]  /*00d0*/  IMAD.WIDE R2, R5, 0x4, R2 ;  /* 0x0000000405027825 */ /* 0x001fca00078e0202 */
[----:B-1----:R-:W2:Y:S01]  /*00e0*/  LDG.E R0, desc[UR4][R2.64] ;  /* 0x0000000402007981 */ /* 0x002ea2000c1e1900 */
[----:B------:R-:W-:Y:S02]  /*00f0*/  HFMA2 R9, -RZ, RZ, 0.83837890625, -4044 ;  /* 0x3ab5ebe6ff097431 */ /* 0x000fe400000001ff */
[C---:B--2---:R-:W-:Y:S01]  /*0100*/  FMUL R4, R0.reuse, 1.4426950216293334961 ;  /* 0x3fb8aa3b00047820 */ /* 0x044fe20000400000 */
[----:B------:R-:W-:-:S05]  /*0110*/  FSETP.GEU.AND P0, PT, |R0|, 0.40999999642372131348, PT ;  /* 0x3ed1eb850000780b */ /* 0x000fca0003f0e200 */
[----:B------:R-:W0:Y:S02]  /*0120*/  FRND R4, R4 ;  /* 0x0000000400047307 */ /* 0x000e240000201000 */
[----:B0-----:R-:W-:-:S04]  /*0130*/  FSEL R5, R4, RZ, P0 ;  /* 0x000000ff04057208 */ /* 0x001fc80000000000 */
[C---:B------:R-:W-:Y:S01]  /*0140*/  FSETP.NEU.AND P1, PT, R5.reuse, 128, PT ;  /* 0x430000000500780b */ /* 0x040fe20003f2d000 */
[----:B------:R-:W-:-:S03]  /*0150*/  FFMA R6, R5, -0.693145751953125, R0 ;  /* 0xbf31720005067823 */ /* 0x000fc60000000000 */
[C---:B------:R-:W-:Y:S01]  /*0160*/  FSEL R7, R5.reuse, 127, P1 ;  /* 0x42fe000005077808 */ /* 0x040fe20000800000 */
[----:B------:R-:W-:-:S03]  /*0170*/  FFMA R6, R5, -1.428606765330187045e-06, R6 ;  /* 0xb5bfbe8e05067823 */ /* 0x000fc60000000006 */
[C---:B------:R-:W-:Y:S01]  /*0180*/  FSETP.GEU.AND P0, PT, R7.reuse, -126, PT ;  /* 0xc2fc00000700780b */ /* 0x040fe20003f0e000 */
[C---:B------:R-:W-:Y:S01]  /*0190*/  FMUL R8, R7.reuse, 0.5 ;  /* 0x3f00000007087820 */ /* 0x040fe20000400000 */
[----:B------:R-:W-:Y:S01]  /*01a0*/  FFMA R5, R6, R9, 0.0083824126049876213074 ;  /* 0x3c09566306057423 */ /* 0x000fe20000000009 */
[----:B------:R-:W-:-:S03]  /*01b0*/  FSETP.GEU.AND P2, PT, R7, -25, PT ;  /* 0xc1c800000700780b */ /* 0x000fc60003f4e000 */
[----:B------:R-:W-:Y:S01]  /*01c0*/  FSEL R8, R8, R7, !P0 ;  /* 0x0000000708087208 */ /* 0x000fe20004000000 */
[----:B------:R-:W-:-:S03]  /*01d0*/  FFMA R5, R6, R5, 0.041667830199003219604 ;  /* 0x3d2aabe306057423 */ /* 0x000fc60000000005 */
[----:B------:R-:W0:Y:S01]  /*01e0*/  MUFU.EX2 R4, R8 ;  /* 0x0000000800047308 */ /* 0x000e220000000800 */
[----:B------:R-:W-:-:S04]  /*01f0*/  FFMA R5, R6, R5, 0.16666397452354431152 ;  /* 0x3e2aa9f606057423 */ /* 0x000fc80000000005 */
[----:B------:R-:W-:-:S04]  /*0200*/  FFMA R5, R6, R5, 0.49999994039535522461 ;  /* 0x3efffffe06057423 */ /* 0x000fc80000000005 */
[----:B------:R-:W-:-:S04]  /*0210*/  FMUL R5, R6, R5 ;  /* 0x0000000506057220 */ /* 0x000fc80000400000 */
[----:B------:R-:W-:Y:S01]  /*0220*/  FFMA R5, R6, R5, R6 ;  /* 0x0000000506057223 */ /* 0x000fe20000000006 */
[----:B0-----:R-:W-:Y:S01]  /*0230*/  @!P0 FMUL R4, R4, R4 ;  /* 0x0000000404048220 */ /* 0x001fe20000400000 */
[----:B------:R-:W-:-:S03]  /*0240*/  FSETP.NEU.AND P0, PT, R0, RZ, PT ;  /* 0x000000ff0000720b */ /* 0x000fc60003f0d000 */
[----:B------:R-:W-:-:S04]  /*0250*/  FADD R10, R4, -1 ;  /* 0xbf800000040a7421 */ /* 0x000fc80000000000 */
[----:B------:R-:W-:-:S04]  /*0260*/  FFMA R4, R5, R4, R10 ;  /* 0x0000000405047223 */ /* 0x000fc8000000000a */
[----:B------:R-:W-:Y:S01]  /*0270*/  @!P1 FADD R4, R4, R4 ;  /* 0x0000000404049221 */ /* 0x000fe20000000000 */
[----:B------:R-:W-:-:S04]  /*0280*/  FSETP.GT.AND P1, PT, R7, 128, PT ;  /* 0x430000000700780b */ /* 0x000fc80003f24000 */
[----:B------:R-:W-:-:S04]  /*0290*/  FSEL R4, R4, +INF , !P1 ;  /* 0x7f80000004047808 */ /* 0x000fc80004800000 */
[----:B------:R-:W-:Y:S01]  /*02a0*/  FSEL R5, R4, -1, P2 ;  /* 0xbf80000004057808 */ /* 0x000fe20001000000 */
[----:B------:R-:W-:-:S05]  /*02b0*/  @!P0 FADD R5, R0, R0 ;  /* 0x0000000000058221 */ /* 0x000fca0000000000 */
[----:B------:R-:W-:Y:S01]  /*02c0*/  STG.E desc[UR4][R2.64], R5 ;  /* 0x0000000502007986 */ /* 0x000fe2000c101904 */
[----:B------:R-:W-:Y:S05]  /*02d0*/  EXIT ;  /* 0x000000000000794d */ /* 0x000fea0003800000 */
.L_x_0:
[----:B------:R-:W-:-:S00]  /*02e0*/  BRA `(.L_x_0) ;  /* 0xfffffffc00fc7947 */ /* 0x000fc0000383ffff */
[----:B------:R-:W-:-:S00]  /*02f0*/  NOP ;  /* 0x0000000000007918 */ /* 0x000fc00000000000 */
        /* <DEDUP_REMOVED lines=8> */
.L_x_1:


//--------------------- .nv.shared.reserved.0     --------------------------
	.section	.nv.shared.reserved.0,"aw",@nobits
	.weak		__nv_reservedSMEM_offset_0_alias
	.size		__nv_reservedSMEM_offset_0_alias, 0, 64
	.other		__nv_reservedSMEM_offset_0_alias,@"STO_CUDA_RESERVED_SHARED STV_DEFAULT"
__nv_reservedSMEM_offset_0_alias:
	.zero		0
	.zero		64


//--------------------- .nv.constant0.expm1Govaluate --------------------------
	.section	.nv.constant0.expm1Govaluate,"a",@progbits
	.sectionflags	@""
	.align	4
.nv.constant0.expm1Govaluate:
	.zero		908


//--------------------- SYMBOLS --------------------------

	.type		.nv.reservedSmem.offset0,@object
	.size		.nv.reservedSmem.offset0,0x4
